//
// Generated by NVIDIA NVVM Compiler
//
// Compiler Build ID: CL-36424714
// Cuda compilation tools, release 13.0, V13.0.88
// Based on NVVM 20.0.0
//

.version 9.0
.target sm_100
.address_size 64

	// .globl	_Z11test_kerneliPdS_S_
// _ZZ11test_kerneliPdS_S_E3Bb0 has been demoted
// _ZZ11test_kerneliPdS_S_E3Bb1 has been demoted
// _ZZ11test_kerneliPdS_S_E3Ab0 has been demoted
// _ZZ11test_kerneliPdS_S_E3Ab1 has been demoted

.visible .entry _Z11test_kerneliPdS_S_(
	.param .u32 _Z11test_kerneliPdS_S__param_0,
	.param .u64 .ptr .align 1 _Z11test_kerneliPdS_S__param_1,
	.param .u64 .ptr .align 1 _Z11test_kerneliPdS_S__param_2,
	.param .u64 .ptr .align 1 _Z11test_kerneliPdS_S__param_3
)
{
	.reg .pred 	%p<4>;
	.reg .b32 	%r<59>;
	.reg .b64 	%rd<15>;
	.reg .b64 	%fd<95>;
	// demoted variable
	.shared .align 8 .b8 _ZZ11test_kerneliPdS_S_E3Bb0[8192];
	// demoted variable
	.shared .align 8 .b8 _ZZ11test_kerneliPdS_S_E3Bb1[8192];
	// demoted variable
	.shared .align 8 .b8 _ZZ11test_kerneliPdS_S_E3Ab0[8192];
	// demoted variable
	.shared .align 8 .b8 _ZZ11test_kerneliPdS_S_E3Ab1[8192];
	ld.param.u32 	%r18, [_Z11test_kerneliPdS_S__param_0];
	ld.param.u64 	%rd3, [_Z11test_kerneliPdS_S__param_1];
	ld.param.u64 	%rd4, [_Z11test_kerneliPdS_S__param_2];
	ld.param.u64 	%rd5, [_Z11test_kerneliPdS_S__param_3];
	mov.u32 	%r1, %tid.x;
	mov.u32 	%r2, %tid.y;
	mov.u32 	%r19, %ctaid.x;
	mov.u32 	%r20, %ntid.x;
	mul.lo.s32 	%r21, %r20, %r19;
	shl.b32 	%r22, %r21, 1;
	add.s32 	%r3, %r22, %r1;
	mov.u32 	%r23, %ctaid.y;
	mov.u32 	%r24, %ntid.y;
	mul.lo.s32 	%r25, %r24, %r23;
	shl.b32 	%r26, %r25, 1;
	add.s32 	%r4, %r26, %r2;
	setp.lt.s32 	%p1, %r18, 1;
	mov.f64 	%fd90, 0d0000000000000000;
	mov.f64 	%fd89, %fd90;
	mov.f64 	%fd88, %fd90;
	mov.f64 	%fd87, %fd90;
	@%p1 bra 	$L__BB0_5;
	shl.b32 	%r28, %r2, 5;
	add.s32 	%r29, %r28, %r1;
	shl.b32 	%r30, %r29, 3;
	mov.u32 	%r31, _ZZ11test_kerneliPdS_S_E3Ab0;
	add.s32 	%r5, %r31, %r30;
	shl.b32 	%r32, %r1, 3;
	add.s32 	%r6, %r31, %r32;
	mov.u32 	%r33, _ZZ11test_kerneliPdS_S_E3Ab1;
	add.s32 	%r7, %r33, %r32;
	cvta.to.global.u64 	%rd1, %rd4;
	cvta.to.global.u64 	%rd2, %rd3;
	mov.f64 	%fd87, 0d0000000000000000;
	mov.b32 	%r55, 0;
	mov.f64 	%fd88, %fd87;
	mov.f64 	%fd89, %fd87;
	mov.f64 	%fd90, %fd87;
$L__BB0_2:
	shl.b32 	%r35, %r2, 8;
	or.b32  	%r36, %r35, 32;
	mov.u32 	%r37, _ZZ11test_kerneliPdS_S_E3Bb1;
	add.s32 	%r56, %r37, %r36;
	mov.u32 	%r38, _ZZ11test_kerneliPdS_S_E3Bb0;
	add.s32 	%r57, %r38, %r36;
	add.s32 	%r39, %r55, %r1;
	mad.lo.s32 	%r40, %r39, %r18, %r4;
	mul.wide.u32 	%rd6, %r40, 8;
	add.s64 	%rd7, %rd1, %rd6;
	ld.global.f64 	%fd19, [%rd7];
	shl.b32 	%r41, %r2, 5;
	add.s32 	%r42, %r41, %r1;
	shl.b32 	%r43, %r42, 3;
	add.s32 	%r44, %r38, %r43;
	st.shared.f64 	[%r44], %fd19;
	ld.global.f64 	%fd20, [%rd7+256];
	add.s32 	%r45, %r37, %r43;
	st.shared.f64 	[%r45], %fd20;
	add.s32 	%r46, %r55, %r2;
	mad.lo.s32 	%r47, %r46, %r18, %r3;
	mul.wide.s32 	%rd8, %r47, 8;
	add.s64 	%rd9, %rd2, %rd8;
	ld.global.f64 	%fd21, [%rd9];
	st.shared.f64 	[%r5], %fd21;
	ld.global.f64 	%fd22, [%rd9+256];
	mov.u32 	%r48, _ZZ11test_kerneliPdS_S_E3Ab1;
	add.s32 	%r49, %r48, %r43;
	st.shared.f64 	[%r49], %fd22;
	bar.sync 	0;
	mov.b32 	%r58, 1024;
$L__BB0_3:
	add.s32 	%r50, %r6, %r58;
	ld.shared.f64 	%fd23, [%r50+-1024];
	add.s32 	%r51, %r7, %r58;
	ld.shared.f64 	%fd24, [%r51+-1024];
	ld.shared.f64 	%fd25, [%r57+-32];
	ld.shared.f64 	%fd26, [%r56+-32];
	fma.rn.f64 	%fd27, %fd23, %fd25, %fd90;
	fma.rn.f64 	%fd28, %fd24, %fd25, %fd89;
	fma.rn.f64 	%fd29, %fd23, %fd26, %fd88;
	fma.rn.f64 	%fd30, %fd24, %fd26, %fd87;
	ld.shared.f64 	%fd31, [%r50+-768];
	ld.shared.f64 	%fd32, [%r51+-768];
	ld.shared.f64 	%fd33, [%r57+-24];
	ld.shared.f64 	%fd34, [%r56+-24];
	fma.rn.f64 	%fd35, %fd31, %fd33, %fd27;
	fma.rn.f64 	%fd36, %fd32, %fd33, %fd28;
	fma.rn.f64 	%fd37, %fd31, %fd34, %fd29;
	fma.rn.f64 	%fd38, %fd32, %fd34, %fd30;
	ld.shared.f64 	%fd39, [%r50+-512];
	ld.shared.f64 	%fd40, [%r51+-512];
	ld.shared.f64 	%fd41, [%r57+-16];
	ld.shared.f64 	%fd42, [%r56+-16];
	fma.rn.f64 	%fd43, %fd39, %fd41, %fd35;
	fma.rn.f64 	%fd44, %fd40, %fd41, %fd36;
	fma.rn.f64 	%fd45, %fd39, %fd42, %fd37;
	fma.rn.f64 	%fd46, %fd40, %fd42, %fd38;
	ld.shared.f64 	%fd47, [%r50+-256];
	ld.shared.f64 	%fd48, [%r51+-256];
	ld.shared.f64 	%fd49, [%r57+-8];
	ld.shared.f64 	%fd50, [%r56+-8];
	fma.rn.f64 	%fd51, %fd47, %fd49, %fd43;
	fma.rn.f64 	%fd52, %fd48, %fd49, %fd44;
	fma.rn.f64 	%fd53, %fd47, %fd50, %fd45;
	fma.rn.f64 	%fd54, %fd48, %fd50, %fd46;
	ld.shared.f64 	%fd55, [%r50];
	ld.shared.f64 	%fd56, [%r51];
	ld.shared.f64 	%fd57, [%r57];
	ld.shared.f64 	%fd58, [%r56];
	fma.rn.f64 	%fd59, %fd55, %fd57, %fd51;
	fma.rn.f64 	%fd60, %fd56, %fd57, %fd52;
	fma.rn.f64 	%fd61, %fd55, %fd58, %fd53;
	fma.rn.f64 	%fd62, %fd56, %fd58, %fd54;
	ld.shared.f64 	%fd63, [%r50+256];
	ld.shared.f64 	%fd64, [%r51+256];
	ld.shared.f64 	%fd65, [%r57+8];
	ld.shared.f64 	%fd66, [%r56+8];
	fma.rn.f64 	%fd67, %fd63, %fd65, %fd59;
	fma.rn.f64 	%fd68, %fd64, %fd65, %fd60;
	fma.rn.f64 	%fd69, %fd63, %fd66, %fd61;
	fma.rn.f64 	%fd70, %fd64, %fd66, %fd62;
	ld.shared.f64 	%fd71, [%r50+512];
	ld.shared.f64 	%fd72, [%r51+512];
	ld.shared.f64 	%fd73, [%r57+16];
	ld.shared.f64 	%fd74, [%r56+16];
	fma.rn.f64 	%fd75, %fd71, %fd73, %fd67;
	fma.rn.f64 	%fd76, %fd72, %fd73, %fd68;
	fma.rn.f64 	%fd77, %fd71, %fd74, %fd69;
	fma.rn.f64 	%fd78, %fd72, %fd74, %fd70;
	ld.shared.f64 	%fd79, [%r50+768];
	ld.shared.f64 	%fd80, [%r51+768];
	ld.shared.f64 	%fd81, [%r57+24];
	ld.shared.f64 	%fd82, [%r56+24];
	fma.rn.f64 	%fd90, %fd79, %fd81, %fd75;
	fma.rn.f64 	%fd89, %fd80, %fd81, %fd76;
	fma.rn.f64 	%fd88, %fd79, %fd82, %fd77;
	fma.rn.f64 	%fd87, %fd80, %fd82, %fd78;
	add.s32 	%r58, %r58, 2048;
	add.s32 	%r57, %r57, 64;
	add.s32 	%r56, %r56, 64;
	setp.ne.s32 	%p2, %r58, 9216;
	@%p2 bra 	$L__BB0_3;
	bar.sync 	0;
	add.s32 	%r55, %r55, 32;
	setp.lt.s32 	%p3, %r55, %r18;
	@%p3 bra 	$L__BB0_2;
$L__BB0_5:
	cvta.to.global.u64 	%rd10, %rd5;
	mad.lo.s32 	%r52, %r4, %r18, %r3;
	mul.wide.s32 	%rd11, %r52, 8;
	add.s64 	%rd12, %rd10, %rd11;
	st.global.f64 	[%rd12], %fd90;
	st.global.f64 	[%rd12+256], %fd89;
	shl.b32 	%r53, %r18, 5;
	add.s32 	%r54, %r52, %r53;
	mul.wide.s32 	%rd13, %r54, 8;
	add.s64 	%rd14, %rd10, %rd13;
	st.global.f64 	[%rd14], %fd88;
	st.global.f64 	[%rd14+256], %fd87;
	ret;

}


// ===== COMPILED SASS (sm_100) =====

	.target	sm_100

	.elftype	@"ET_EXEC"


//--------------------- .note.nv.tkinfo           --------------------------
	.section	.note.nv.tkinfo,"",@"SHT_NOTE"
	.sectionflags	@"SHF_NOTE_NV_TKINFO"
	.tkinfo
        /*0018*/ 	.word	0x00000002
        /*0030*/ 	.string	""
        /*0030*/ 	.string	"ptxas"
        /*0030*/ 	.string	"Cuda compilation tools, release 13.0, V13.0.88"
        /*0030*/ 	.string	"Build cuda_13.0.r13.0/compiler.36424714_0"
        /*0030*/ 	.string	"-arch sm_100 -m 64 "



//--------------------- .note.nv.cuinfo           --------------------------
	.section	.note.nv.cuinfo,"",@"SHT_NOTE"
	.sectionflags	@"SHF_NOTE_NV_CUINFO"
        /*0018*/ 	.short	0x0002
        /*001a*/ 	.short	0x0064
        /*001c*/ 	.short	0x0082
	.zero		2


//--------------------- .nv.info                  --------------------------
	.section	.nv.info,"",@"SHT_CUDA_INFO"
	.align	4


	//----- nvinfo : EIATTR_REGCOUNT
	.align		4
        /*0000*/ 	.byte	0x04, 0x2f
        /*0002*/ 	.short	(.L_1 - .L_0)
	.align		4
.L_0:
        /*0004*/ 	.word	index@(_Z11test_kerneliPdS_S_)
        /*0008*/ 	.word	0x00000026


	//----- nvinfo : EIATTR_FRAME_SIZE
	.align		4
.L_1:
        /*000c*/ 	.byte	0x04, 0x11
        /*000e*/ 	.short	(.L_3 - .L_2)
	.align		4
.L_2:
        /*0010*/ 	.word	index@(_Z11test_kerneliPdS_S_)
        /*0014*/ 	.word	0x00000000


	//----- nvinfo : EIATTR_MIN_STACK_SIZE
	.align		4
.L_3:
        /*0018*/ 	.byte	0x04, 0x12
        /*001a*/ 	.short	(.L_5 - .L_4)
	.align		4
.L_4:
        /*001c*/ 	.word	index@(_Z11test_kerneliPdS_S_)
        /*0020*/ 	.word	0x00000000
.L_5:


//--------------------- .nv.compat                --------------------------
	.section	.nv.compat,"",@"SHT_CUDA_COMPAT_INFO"
	.align	4
        /*0000*/ 	.byte	0x02, 0x09, 0x00, 0x00, 0x02, 0x02, 0x01, 0x00, 0x02, 0x05, 0x05, 0x00, 0x03, 0x07, 0x01, 0x01
        /*0010*/ 	.byte	0x02, 0x03, 0x00, 0x00, 0x02, 0x06, 0x01, 0x00, 0x04, 0x0b, 0x08, 0x00, 0x01, 0x00, 0x00, 0x00
        /*0020*/ 	.byte	0x00, 0x00, 0x00, 0x00


//--------------------- .nv.info._Z11test_kerneliPdS_S_ --------------------------
	.section	.nv.info._Z11test_kerneliPdS_S_,"",@"SHT_CUDA_INFO"
	.sectionflags	@""
	.align	4


	//----- nvinfo : EIATTR_CUDA_API_VERSION
	.align		4
        /*0000*/ 	.byte	0x04, 0x37
        /*0002*/ 	.short	(.L_7 - .L_6)
.L_6:
        /*0004*/ 	.word	0x00000082


	//----- nvinfo : EIATTR_KPARAM_INFO
	.align		4
.L_7:
        /*0008*/ 	.byte	0x04, 0x17
        /*000a*/ 	.short	(.L_9 - .L_8)
.L_8:
        /*000c*/ 	.word	0x00000000
        /*0010*/ 	.short	0x0003
        /*0012*/ 	.short	0x0018
        /*0014*/ 	.byte	0x00, 0xf5, 0x21, 0x00


	//----- nvinfo : EIATTR_KPARAM_INFO
	.align		4
.L_9:
        /*0018*/ 	.byte	0x04, 0x17
        /*001a*/ 	.short	(.L_11 - .L_10)
.L_10:
        /*001c*/ 	.word	0x00000000
        /*0020*/ 	.short	0x0002
        /*0022*/ 	.short	0x0010
        /*0024*/ 	.byte	0x00, 0xf5, 0x21, 0x00


	//----- nvinfo : EIATTR_KPARAM_INFO
	.align		4
.L_11:
        /*0028*/ 	.byte	0x04, 0x17
        /*002a*/ 	.short	(.L_13 - .L_12)
.L_12:
        /*002c*/ 	.word	0x00000000
        /*0030*/ 	.short	0x0001
        /*0032*/ 	.short	0x0008
        /*0034*/ 	.byte	0x00, 0xf5, 0x21, 0x00


	//----- nvinfo : EIATTR_KPARAM_INFO
	.align		4
.L_13:
        /*0038*/ 	.byte	0x04, 0x17
        /*003a*/ 	.short	(.L_15 - .L_14)
.L_14:
        /*003c*/ 	.word	0x00000000
        /*0040*/ 	.short	0x0000
        /*0042*/ 	.short	0x0000
        /*0044*/ 	.byte	0x00, 0xf0, 0x11, 0x00


	//----- nvinfo : EIATTR_SPARSE_MMA_MASK
	.align		4
.L_15:
        /*0048*/ 	.byte	0x03, 0x50
        /*004a*/ 	.short	0x0000


	//----- nvinfo : EIATTR_MAXREG_COUNT
	.align		4
        /*004c*/ 	.byte	0x03, 0x1b
        /*004e*/ 	.short	0x00ff


	//----- nvinfo : EIATTR_NUM_BARRIERS
	.align		4
        /*0050*/ 	.byte	0x02, 0x4c
        /*0052*/ 	.byte	0x01
	.zero		1


	//----- nvinfo : EIATTR_MERCURY_ISA_VERSION
	.align		4
        /*0054*/ 	.byte	0x03, 0x5f
        /*0056*/ 	.short	0x0101


	//----- nvinfo : EIATTR_VRC_CTA_INIT_COUNT
	.align		4
        /*0058*/ 	.byte	0x02, 0x4a
	.zero		1
	.zero		1


	//----- nvinfo : EIATTR_EXIT_INSTR_OFFSETS
	.align		4
        /*005c*/ 	.byte	0x04, 0x1c
        /*005e*/ 	.short	(.L_17 - .L_16)


	//   ....[0]....
.L_16:
        /*0060*/ 	.word	0x000008e0


	//----- nvinfo : EIATTR_CBANK_PARAM_SIZE
	.align		4
.L_17:
        /*0064*/ 	.byte	0x03, 0x19
        /*0066*/ 	.short	0x0020


	//----- nvinfo : EIATTR_PARAM_CBANK
	.align		4
        /*0068*/ 	.byte	0x04, 0x0a
        /*006a*/ 	.short	(.L_19 - .L_18)
	.align		4
.L_18:
        /*006c*/ 	.word	index@(.nv.constant0._Z11test_kerneliPdS_S_)
        /*0070*/ 	.short	0x0380
        /*0072*/ 	.short	0x0020


	//----- nvinfo : EIATTR_SW_WAR
	.align		4
.L_19:
        /*0074*/ 	.byte	0x04, 0x36
        /*0076*/ 	.short	(.L_21 - .L_20)
.L_20:
        /*0078*/ 	.word	0x00000008
.L_21:


//--------------------- .nv.callgraph             --------------------------
	.section	.nv.callgraph,"",@"SHT_CUDA_CALLGRAPH"
	.align	4
	.sectionentsize	8
	.align		4
        /*0000*/ 	.word	0x00000000
	.align		4
        /*0004*/ 	.word	0xffffffff
	.align		4
        /*0008*/ 	.word	0x00000000
	.align		4
        /*000c*/ 	.word	0xfffffffe
	.align		4
        /*0010*/ 	.word	0x00000000
	.align		4
        /*0014*/ 	.word	0xfffffffd
	.align		4
        /*0018*/ 	.word	0x00000000
	.align		4
        /*001c*/ 	.word	0xfffffffc


//--------------------- .text._Z11test_kerneliPdS_S_ --------------------------
	.section	.text._Z11test_kerneliPdS_S_,"ax",@progbits
	.align	128
        .global         _Z11test_kerneliPdS_S_
        .type           _Z11test_kerneliPdS_S_,@function
        .size           _Z11test_kerneliPdS_S_,(.L_x_4 - _Z11test_kerneliPdS_S_)
        .other          _Z11test_kerneliPdS_S_,@"STO_CUDA_ENTRY STV_DEFAULT"
_Z11test_kerneliPdS_S_:
.text._Z11test_kerneliPdS_S_:
[----:B------:R-:W-:Y:S01]  /*0000*/  LDC R1, c[0x0][0x37c] ;  /* 0x0000df00ff017b82 */ /* 0x000fe20000000800 */
[----:B------:R-:W0:Y:S01]  /*0010*/  LDCU UR6, c[0x0][0x380] ;  /* 0x00007000ff0677ac */ /* 0x000e220008000800 */
[----:B------:R-:W1:Y:S06]  /*0020*/  S2R R0, SR_TID.X ;  /* 0x0000000000007919 */ /* 0x000e6c0000002100 */
[----:B------:R-:W2:Y:S01]  /*0030*/  LDC R23, c[0x0][0x360] ;  /* 0x0000d800ff177b82 */ /* 0x000ea20000000800 */
[----:B------:R-:W-:Y:S01]  /*0040*/  CS2R R26, SRZ ;  /* 0x00000000001a7805 */ /* 0x000fe2000001ff00 */
[----:B------:R-:W3:Y:S01]  /*0050*/  LDCU.64 UR10, c[0x0][0x358] ;  /* 0x00006b00ff0a77ac */ /* 0x000ee20008000a00 */
[----:B------:R-:W4:Y:S01]  /*0060*/  S2R R3, SR_TID.Y ;  /* 0x0000000000037919 */ /* 0x000f220000002200 */
[----:B------:R-:W-:-:S02]  /*0070*/  CS2R R28, SRZ ;  /* 0x00000000001c7805 */ /* 0x000fc4000001ff00 */
[----:B------:R-:W-:Y:S02]  /*0080*/  CS2R R16, SRZ ;  /* 0x0000000000107805 */ /* 0x000fe4000001ff00 */
[----:B------:R-:W-:Y:S01]  /*0090*/  CS2R R34, SRZ ;  /* 0x0000000000227805 */ /* 0x000fe2000001ff00 */
[----:B------:R-:W2:Y:S08]  /*00a0*/  S2UR UR4, SR_CTAID.X ;  /* 0x00000000000479c3 */ /* 0x000eb00000002500 */
[----:B------:R-:W5:Y:S01]  /*00b0*/  S2UR UR5, SR_CTAID.Y ;  /* 0x00000000000579c3 */ /* 0x000f620000002600 */
[----:B0-----:R-:W-:-:S05]  /*00c0*/  IMAD.U32 R2, RZ, RZ, UR6 ;  /* 0x00000006ff027e24 */ /* 0x001fca000f8e00ff */
[----:B------:R-:W-:Y:S02]  /*00d0*/  ISETP.GE.AND P0, PT, R2, 0x1, PT ;  /* 0x000000010200780c */ /* 0x000fe40003f06270 */
[----:B------:R-:W5:Y:S01]  /*00e0*/  LDC R4, c[0x0][0x364] ;  /* 0x0000d900ff047b82 */ /* 0x000f620000000800 */
[----:B--2---:R-:W-:-:S04]  /*00f0*/  IMAD R23, R23, UR4, RZ ;  /* 0x0000000417177c24 */ /* 0x004fc8000f8e02ff */
[----:B-1----:R-:W-:Y:S02]  /*0100*/  IMAD R23, R23, 0x2, R0 ;  /* 0x0000000217177824 */ /* 0x002fe400078e0200 */
[----:B-----5:R-:W-:-:S04]  /*0110*/  IMAD R4, R4, UR5, RZ ;  /* 0x0000000504047c24 */ /* 0x020fc8000f8e02ff */
[----:B----4-:R-:W-:Y:S01]  /*0120*/  IMAD R21, R4, 0x2, R3 ;  /* 0x0000000204157824 */ /* 0x010fe200078e0203 */
[----:B---3--:R-:W-:Y:S06]  /*0130*/  @!P0 BRA `(.L_x_0) ;  /* 0x0000000400c48947 */ /* 0x008fec0003800000 */
[----:B------:R-:W0:Y:S01]  /*0140*/  S2UR UR6, SR_CgaCtaId ;  /* 0x00000000000679c3 */ /* 0x000e220000008800 */
[----:B------:R-:W-:Y:S01]  /*0150*/  UMOV UR4, 0x400 ;  /* 0x0000040000047882 */ /* 0x000fe20000000000 */
[----:B------:R-:W-:Y:S01]  /*0160*/  IMAD R20, R3, 0x20, R0 ;  /* 0x0000002003147824 */ /* 0x000fe200078e0200 */
[----:B------:R-:W-:Y:S01]  /*0170*/  UIADD3 UR5, UPT, UPT, UR4, 0x4000, URZ ;  /* 0x0000400004057890 */ /* 0x000fe2000fffe0ff */
[----:B------:R-:W-:Y:S01]  /*0180*/  CS2R R34, SRZ ;  /* 0x0000000000227805 */ /* 0x000fe2000001ff00 */
[----:B------:R-:W-:Y:S01]  /*0190*/  UIADD3 UR4, UPT, UPT, UR4, 0x6000, URZ ;  /* 0x0000600004047890 */ /* 0x000fe2000fffe0ff */
[----:B------:R-:W-:Y:S02]  /*01a0*/  CS2R R16, SRZ ;  /* 0x0000000000107805 */ /* 0x000fe4000001ff00 */
[----:B------:R-:W-:Y:S02]  /*01b0*/  CS2R R28, SRZ ;  /* 0x00000000001c7805 */ /* 0x000fe4000001ff00 */
[----:B------:R-:W-:Y:S01]  /*01c0*/  CS2R R26, SRZ ;  /* 0x00000000001a7805 */ /* 0x000fe2000001ff00 */
[----:B0-----:R-:W-:-:S02]  /*01d0*/  ULEA UR5, UR6, UR5, 0x18 ;  /* 0x0000000506057291 */ /* 0x001fc4000f8ec0ff */
[----:B------:R-:W-:-:S04]  /*01e0*/  ULEA UR4, UR6, UR4, 0x18 ;  /* 0x0000000406047291 */ /* 0x000fc8000f8ec0ff */
[----:B------:R-:W-:Y:S02]  /*01f0*/  LEA R20, R20, UR5, 0x3 ;  /* 0x0000000514147c11 */ /* 0x000fe4000f8e18ff */
[C---:B------:R-:W-:Y:S02]  /*0200*/  LEA R7, R0.reuse, UR5, 0x3 ;  /* 0x0000000500077c11 */ /* 0x040fe4000f8e18ff */
[----:B------:R-:W-:Y:S01]  /*0210*/  LEA R5, R0, UR4, 0x3 ;  /* 0x0000000400057c11 */ /* 0x000fe2000f8e18ff */
[----:B------:R-:W-:-:S06]  /*0220*/  UMOV UR4, URZ ;  /* 0x000000ff00047c82 */ /* 0x000fcc0008000000 */
.L_x_2:
[----:B------:R-:W0:Y:S01]  /*0230*/  LDC R2, c[0x0][0x380] ;  /* 0x0000e000ff027b82 */ /* 0x000e220000000800 */
[----:B------:R-:W-:Y:S01]  /*0240*/  IADD3 R4, PT, PT, R0, UR4, RZ ;  /* 0x0000000400047c10 */ /* 0x000fe2000fffe0ff */
[----:B------:R-:W-:-:S06]  /*0250*/  VIADD R6, R3, UR4 ;  /* 0x0000000403067c36 */ /* 0x000fcc0008000000 */
[----:B------:R-:W1:Y:S08]  /*0260*/  LDC.64 R18, c[0x0][0x390] ;  /* 0x0000e400ff127b82 */ /* 0x000e700000000a00 */
[----:B------:R-:W2:Y:S01]  /*0270*/  LDC.64 R8, c[0x0][0x388] ;  /* 0x0000e200ff087b82 */ /* 0x000ea20000000a00 */
[-C--:B0-----:R-:W-:Y:S02]  /*0280*/  IMAD R11, R4, R2.reuse, R21 ;  /* 0x00000002040b7224 */ /* 0x081fe400078e0215 */
[----:B------:R-:W-:-:S02]  /*0290*/  IMAD R25, R6, R2, R23 ;  /* 0x0000000206197224 */ /* 0x000fc400078e0217 */
[----:B-1----:R-:W-:-:S05]  /*02a0*/  IMAD.WIDE.U32 R18, R11, 0x8, R18 ;  /* 0x000000080b127825 */ /* 0x002fca00078e0012 */
[----:B------:R-:W3:Y:S01]  /*02b0*/  LDG.E.64 R12, desc[UR10][R18.64+0x100] ;  /* 0x0001000a120c7981 */ /* 0x000ee2000c1e1b00 */
[----:B--2---:R-:W-:-:S03]  /*02c0*/  IMAD.WIDE R24, R25, 0x8, R8 ;  /* 0x0000000819187825 */ /* 0x004fc600078e0208 */
[----:B------:R0:W2:Y:S04]  /*02d0*/  LDG.E.64 R8, desc[UR10][R18.64] ;  /* 0x0000000a12087981 */ /* 0x0000a8000c1e1b00 */
[----:B------:R-:W4:Y:S04]  /*02e0*/  LDG.E.64 R10, desc[UR10][R24.64] ;  /* 0x0000000a180a7981 */ /* 0x000f28000c1e1b00 */
[----:B------:R1:W5:Y:S01]  /*02f0*/  LDG.E.64 R14, desc[UR10][R24.64+0x100] ;  /* 0x0001000a180e7981 */ /* 0x000362000c1e1b00 */
[----:B------:R-:W0:Y:S01]  /*0300*/  S2UR UR7, SR_CgaCtaId ;  /* 0x00000000000779c3 */ /* 0x000e220000008800 */
[----:B------:R-:W-:-:S02]  /*0310*/  UMOV UR6, 0x400 ;  /* 0x0000040000067882 */ /* 0x000fc40000000000 */
[----:B------:R-:W-:Y:S01]  /*0320*/  UIADD3 UR5, UPT, UPT, UR6, 0x2000, URZ ;  /* 0x0000200006057890 */ /* 0x000fe2000fffe0ff */
[----:B------:R-:W-:Y:S01]  /*0330*/  IMAD R4, R3, 0x20, R0 ;  /* 0x0000002003047824 */ /* 0x000fe200078e0200 */
[----:B0-----:R-:W-:Y:S02]  /*0340*/  ULEA UR8, UR7, UR6, 0x18 ;  /* 0x0000000607087291 */ /* 0x001fe4000f8ec0ff */
[----:B------:R-:W-:Y:S02]  /*0350*/  UIADD3 UR6, UPT, UPT, UR6, 0x6000, URZ ;  /* 0x0000600006067890 */ /* 0x000fe4000fffe0ff */
[----:B------:R-:W-:Y:S02]  /*0360*/  ULEA UR5, UR7, UR5, 0x18 ;  /* 0x0000000507057291 */ /* 0x000fe4000f8ec0ff */
[----:B------:R-:W-:Y:S01]  /*0370*/  ULEA UR6, UR7, UR6, 0x18 ;  /* 0x0000000607067291 */ /* 0x000fe2000f8ec0ff */
[----:B------:R-:W-:-:S03]  /*0380*/  LEA R19, R4, UR8, 0x3 ;  /* 0x0000000804137c11 */ /* 0x000fc6000f8e18ff */
[C---:B------:R-:W-:Y:S02]  /*0390*/  LEA R31, R4.reuse, UR5, 0x3 ;  /* 0x00000005041f7c11 */ /* 0x040fe4000f8e18ff */
[----:B-1----:R-:W-:Y:S01]  /*03a0*/  LEA R25, R4, UR6, 0x3 ;  /* 0x0000000604197c11 */ /* 0x002fe2000f8e18ff */
[----:B------:R-:W-:Y:S01]  /*03b0*/  UIADD3 UR4, UPT, UPT, UR4, 0x20, URZ ;  /* 0x0000002004047890 */ /* 0x000fe2000fffe0ff */
[----:B------:R-:W-:-:S04]  /*03c0*/  LEA R6, R3, 0x20, 0x8 ;  /* 0x0000002003067811 */ /* 0x000fc800078e40ff */
[----:B------:R-:W-:Y:S02]  /*03d0*/  IADD3 R4, PT, PT, R6, UR8, RZ ;  /* 0x0000000806047c10 */ /* 0x000fe4000fffe0ff */
[----:B------:R-:W-:Y:S01]  /*03e0*/  ISETP.LE.AND P0, PT, R2, UR4, PT ;  /* 0x0000000402007c0c */ /* 0x000fe2000bf03270 */
[----:B------:R-:W-:Y:S01]  /*03f0*/  VIADD R6, R6, UR5 ;  /* 0x0000000506067c36 */ /* 0x000fe20008000000 */
[----:B------:R-:W-:Y:S01]  /*0400*/  UMOV UR5, 0x400 ;  /* 0x0000040000057882 */ /* 0x000fe20000000000 */
[----:B--2---:R0:W-:Y:S04]  /*0410*/  STS.64 [R19], R8 ;  /* 0x0000000813007388 */ /* 0x0041e80000000a00 */
[----:B---3--:R0:W-:Y:S04]  /*0420*/  STS.64 [R31], R12 ;  /* 0x0000000c1f007388 */ /* 0x0081e80000000a00 */
[----:B----4-:R0:W-:Y:S04]  /*0430*/  STS.64 [R20], R10 ;  /* 0x0000000a14007388 */ /* 0x0101e80000000a00 */
[----:B-----5:R0:W-:Y:S01]  /*0440*/  STS.64 [R25], R14 ;  /* 0x0000000e19007388 */ /* 0x0201e20000000a00 */
[----:B------:R-:W-:Y:S06]  /*0450*/  BAR.SYNC.DEFER_BLOCKING 0x0 ;  /* 0x0000000000007b1d */ /* 0x000fec0000010000 */
.L_x_1:
[----:B------:R-:W-:Y:S04]  /*0460*/  LDS.64 R32, [R7+UR5+-0x400] ;  /* 0xfffc000507207984 */ /* 0x000fe80008000a00 */
[----:B0-----:R-:W0:Y:S04]  /*0470*/  LDS.128 R12, [R4+-0x20] ;  /* 0xffffe000040c7984 */ /* 0x001e280000000c00 */
[----:B------:R-:W1:Y:S04]  /*0480*/  LDS.128 R8, [R6+-0x20] ;  /* 0xffffe00006087984 */ /* 0x000e680000000c00 */
[----:B------:R-:W2:Y:S04]  /*0490*/  LDS.64 R30, [R5+UR5+-0x400] ;  /* 0xfffc0005051e7984 */ /* 0x000ea80008000a00 */
[----:B------:R-:W3:Y:S04]  /*04a0*/  LDS.64 R18, [R7+UR5+-0x300] ;  /* 0xfffd000507127984 */ /* 0x000ee80008000a00 */
[----:B------:R-:W4:Y:S01]  /*04b0*/  LDS.64 R24, [R5+UR5+-0x300] ;  /* 0xfffd000505187984 */ /* 0x000f220008000a00 */
[----:B0-----:R-:W-:-:S02]  /*04c0*/  DFMA R26, R32, R12, R26 ;  /* 0x0000000c201a722b */ /* 0x001fc4000000001a */
[----:B-1----:R-:W-:Y:S01]  /*04d0*/  DFMA R16, R32, R8, R16 ;  /* 0x000000082010722b */ /* 0x002fe20000000010 */
[----:B------:R-:W-:Y:S01]  /*04e0*/  LDS.64 R32, [R7+UR5+-0x200] ;  /* 0xfffe000507207984 */ /* 0x000fe20008000a00 */
[C---:B--2---:R-:W-:Y:S02]  /*04f0*/  DFMA R12, R30.reuse, R12, R28 ;  /* 0x0000000c1e0c722b */ /* 0x044fe4000000001c */
[----:B------:R-:W-:Y:S02]  /*0500*/  DFMA R8, R30, R8, R34 ;  /* 0x000000081e08722b */ /* 0x000fe40000000022 */
[C---:B---3--:R-:W-:Y:S01]  /*0510*/  DFMA R26, R18.reuse, R14, R26 ;  /* 0x0000000e121a722b */ /* 0x048fe2000000001a */
[----:B------:R-:W-:Y:S01]  /*0520*/  LDS.64 R30, [R5+UR5+-0x200] ;  /* 0xfffe0005051e7984 */ /* 0x000fe20008000a00 */
[----:B------:R-:W-:Y:S02]  /*0530*/  DFMA R28, R18, R10, R16 ;  /* 0x0000000a121c722b */ /* 0x000fe40000000010 */
[C---:B----4-:R-:W-:Y:S01]  /*0540*/  DFMA R34, R24.reuse, R14, R12 ;  /* 0x0000000e1822722b */ /* 0x050fe2000000000c */
[----:B------:R-:W0:Y:S01]  /*0550*/  LDS.128 R16, [R6+-0x10] ;  /* 0xfffff00006107984 */ /* 0x000e220000000c00 */
[----:B------:R-:W-:-:S03]  /*0560*/  DFMA R24, R24, R10, R8 ;  /* 0x0000000a1818722b */ /* 0x000fc60000000008 */
[----:B------:R-:W1:Y:S04]  /*0570*/  LDS.128 R12, [R4+-0x10] ;  /* 0xfffff000040c7984 */ /* 0x000e680000000c00 */
[----:B------:R-:W2:Y:S04]  /*0580*/  LDS.64 R10, [R7+UR5+-0x100] ;  /* 0xffff0005070a7984 */ /* 0x000ea80008000a00 */
[----:B------:R-:W3:Y:S01]  /*0590*/  LDS.64 R8, [R5+UR5+-0x100] ;  /* 0xffff000505087984 */ /* 0x000ee20008000a00 */
[-C--:B0-----:R-:W-:Y:S02]  /*05a0*/  DFMA R28, R32, R16.reuse, R28 ;  /* 0x00000010201c722b */ /* 0x081fe4000000001c */
[----:B------:R-:W-:-:S02]  /*05b0*/  DFMA R24, R30, R16, R24 ;  /* 0x000000101e18722b */ /* 0x000fc40000000018 */
[-C--:B-1----:R-:W-:Y:S02]  /*05c0*/  DFMA R26, R32, R12.reuse, R26 ;  /* 0x0000000c201a722b */ /* 0x082fe4000000001a */
[----:B------:R-:W-:Y:S02]  /*05d0*/  DFMA R34, R30, R12, R34 ;  /* 0x0000000c1e22722b */ /* 0x000fe40000000022 */
[C---:B--2---:R-:W-:Y:S01]  /*05e0*/  DFMA R16, R10.reuse, R18, R28 ;  /* 0x000000120a10722b */ /* 0x044fe2000000001c */
[----:B------:R-:W-:Y:S03]  /*05f0*/  LDS.64 R30, [R7+UR5] ;  /* 0x00000005071e7984 */ /* 0x000fe60008000a00 */
[-C--:B------:R-:W-:Y:S01]  /*0600*/  DFMA R26, R10, R14.reuse, R26 ;  /* 0x0000000e0a1a722b */ /* 0x080fe2000000001a */
[----:B------:R-:W-:Y:S01]  /*0610*/  LDS.64 R28, [R5+UR5] ;  /* 0x00000005051c7984 */ /* 0x000fe20008000a00 */
[----:B---3--:R-:W-:-:S02]  /*0620*/  DFMA R34, R8, R14, R34 ;  /* 0x0000000e0822722b */ /* 0x008fc40000000022 */
[----:B------:R-:W-:Y:S01]  /*0630*/  DFMA R32, R8, R18, R24 ;  /* 0x000000120820722b */ /* 0x000fe20000000018 */
[----:B------:R-:W0:Y:S04]  /*0640*/  LDS.128 R12, [R4] ;  /* 0x00000000040c7984 */ /* 0x000e280000000c00 */
[----:B------:R-:W1:Y:S04]  /*0650*/  LDS.128 R8, [R6] ;  /* 0x0000000006087984 */ /* 0x000e680000000c00 */
[----:B------:R-:W2:Y:S04]  /*0660*/  LDS.64 R18, [R7+UR5+0x100] ;  /* 0x0001000507127984 */ /* 0x000ea80008000a00 */
[----:B------:R-:W3:Y:S01]  /*0670*/  LDS.64 R24, [R5+UR5+0x100] ;  /* 0x0001000505187984 */ /* 0x000ee20008000a00 */
[----:B0-----:R-:W-:-:S02]  /*0680*/  DFMA R26, R30, R12, R26 ;  /* 0x0000000c1e1a722b */ /* 0x001fc4000000001a */
[----:B------:R-:W-:Y:S02]  /*0690*/  DFMA R34, R28, R12, R34 ;  /* 0x0000000c1c22722b */ /* 0x000fe40000000022 */
[-C--:B-1----:R-:W-:Y:S02]  /*06a0*/  DFMA R16, R30, R8.reuse, R16 ;  /* 0x000000081e10722b */ /* 0x082fe40000000010 */
[----:B------:R-:W-:Y:S02]  /*06b0*/  DFMA R32, R28, R8, R32 ;  /* 0x000000081c20722b */ /* 0x000fe40000000020 */
[-C--:B--2---:R-:W-:Y:S01]  /*06c0*/  DFMA R26, R18, R14.reuse, R26 ;  /* 0x0000000e121a722b */ /* 0x084fe2000000001a */
[----:B------:R-:W-:Y:S01]  /*06d0*/  LDS.64 R28, [R7+UR5+0x200] ;  /* 0x00020005071c7984 */ /* 0x000fe20008000a00 */
[----:B---3--:R-:W-:-:S04]  /*06e0*/  DFMA R30, R24, R14, R34 ;  /* 0x0000000e181e722b */ /* 0x008fc80000000022 */
[-C--:B------:R-:W-:Y:S01]  /*06f0*/  DFMA R32, R24, R10.reuse, R32 ;  /* 0x0000000a1820722b */ /* 0x080fe20000000020 */
[----:B------:R0:W1:Y:S01]  /*0700*/  LDS.128 R12, [R4+0x10] ;  /* 0x00001000040c7984 */ /* 0x0000620000000c00 */
[----:B------:R-:W-:-:S03]  /*0710*/  DFMA R8, R18, R10, R16 ;  /* 0x0000000a1208722b */ /* 0x000fc60000000010 */
[----:B------:R-:W2:Y:S04]  /*0720*/  LDS.64 R24, [R5+UR5+0x200] ;  /* 0x0002000505187984 */ /* 0x000ea80008000a00 */
[----:B------:R3:W4:Y:S01]  /*0730*/  LDS.128 R16, [R6+0x10] ;  /* 0x0000100006107984 */ /* 0x0007220000000c00 */
[----:B0-----:R-:W-:-:S03]  /*0740*/  VIADD R4, R4, 0x40 ;  /* 0x0000004004047836 */ /* 0x001fc60000000000 */
[----:B------:R-:W0:Y:S04]  /*0750*/  LDS.64 R34, [R5+UR5+0x300] ;  /* 0x0003000505227984 */ /* 0x000e280008000a00 */
[----:B------:R-:W5:Y:S01]  /*0760*/  LDS.64 R10, [R7+UR5+0x300] ;  /* 0x00030005070a7984 */ /* 0x000f620008000a00 */
[----:B------:R-:W-:Y:S01]  /*0770*/  UIADD3 UR5, UPT, UPT, UR5, 0x800, URZ ;  /* 0x0000080005057890 */ /* 0x000fe2000fffe0ff */
[----:B---3--:R-:W-:-:S03]  /*0780*/  IADD3 R6, PT, PT, R6, 0x40, RZ ;  /* 0x0000004006067810 */ /* 0x008fc60007ffe0ff */
[----:B------:R-:W-:Y:S01]  /*0790*/  UISETP.NE.AND UP0, UPT, UR5, 0x2400, UPT ;  /* 0x000024000500788c */ /* 0x000fe2000bf05270 */
[-C--:B-1----:R-:W-:Y:S02]  /*07a0*/  DFMA R26, R28, R12.reuse, R26 ;  /* 0x0000000c1c1a722b */ /* 0x082fe4000000001a */
[----:B--2---:R-:W-:Y:S02]  /*07b0*/  DFMA R30, R24, R12, R30 ;  /* 0x0000000c181e722b */ /* 0x004fe4000000001e */
[-C--:B----4-:R-:W-:Y:S02]  /*07c0*/  DFMA R8, R28, R16.reuse, R8 ;  /* 0x000000101c08722b */ /* 0x090fe40000000008 */
[----:B------:R-:W-:-:S04]  /*07d0*/  DFMA R32, R24, R16, R32 ;  /* 0x000000101820722b */ /* 0x000fc80000000020 */
[-C--:B0-----:R-:W-:Y:S02]  /*07e0*/  DFMA R28, R34, R14.reuse, R30 ;  /* 0x0000000e221c722b */ /* 0x081fe4000000001e */
[C---:B-----5:R-:W-:Y:S02]  /*07f0*/  DFMA R26, R10.reuse, R14, R26 ;  /* 0x0000000e0a1a722b */ /* 0x060fe4000000001a */
[-C--:B------:R-:W-:Y:S02]  /*0800*/  DFMA R16, R10, R18.reuse, R8 ;  /* 0x000000120a10722b */ /* 0x080fe40000000008 */
[----:B------:R-:W-:Y:S01]  /*0810*/  DFMA R34, R34, R18, R32 ;  /* 0x000000122222722b */ /* 0x000fe20000000020 */
[----:B------:R-:W-:Y:S10]  /*0820*/  BRA.U UP0, `(.L_x_1) ;  /* 0xfffffffd000c7547 */ /* 0x000ff4000b83ffff */
[----:B------:R-:W-:Y:S06]  /*0830*/  BAR.SYNC.DEFER_BLOCKING 0x0 ;  /* 0x0000000000007b1d */ /* 0x000fec0000010000 */
[----:B------:R-:W-:Y:S05]  /*0840*/  @!P0 BRA `(.L_x_2) ;  /* 0xfffffff800788947 */ /* 0x000fea000383ffff */
.L_x_0:
[----:B------:R-:W0:Y:S01]  /*0850*/  LDC.64 R4, c[0x0][0x398] ;  /* 0x0000e600ff047b82 */ /* 0x000e220000000a00 */
[----:B------:R-:W-:-:S04]  /*0860*/  IMAD R3, R21, R2, R23 ;  /* 0x0000000215037224 */ /* 0x000fc800078e0217 */
[----:B------:R-:W-:Y:S02]  /*0870*/  IMAD R7, R2, 0x20, R3 ;  /* 0x0000002002077824 */ /* 0x000fe400078e0203 */
[----:B0-----:R-:W-:-:S04]  /*0880*/  IMAD.WIDE R2, R3, 0x8, R4 ;  /* 0x0000000803027825 */ /* 0x001fc800078e0204 */
[----:B------:R-:W-:Y:S01]  /*0890*/  IMAD.WIDE R4, R7, 0x8, R4 ;  /* 0x0000000807047825 */ /* 0x000fe200078e0204 */
[----:B------:R-:W-:Y:S04]  /*08a0*/  STG.E.64 desc[UR10][R2.64], R26 ;  /* 0x0000001a02007986 */ /* 0x000fe8000c101b0a */
[----:B------:R-:W-:Y:S04]  /*08b0*/  STG.E.64 desc[UR10][R2.64+0x100], R28 ;  /* 0x0001001c02007986 */ /* 0x000fe8000c101b0a */
[----:B------:R-:W-:Y:S04]  /*08c0*/  STG.E.64 desc[UR10][R4.64], R16 ;  /* 0x0000001004007986 */ /* 0x000fe8000c101b0a */
[----:B------:R-:W-:Y:S01]  /*08d0*/  STG.E.64 desc[UR10][R4.64+0x100], R34 ;  /* 0x0001002204007986 */ /* 0x000fe2000c101b0a */
[----:B------:R-:W-:Y:S05]  /*08e0*/  EXIT ;  /* 0x000000000000794d */ /* 0x000fea0003800000 */
.L_x_3:
[----:B------:R-:W-:-:S00]  /*08f0*/  BRA `(.L_x_3) ;  /* 0xfffffffc00fc7947 */ /* 0x000fc0000383ffff */
[----:B------:R-:W-:-:S00]  /*0900*/  NOP ;  /* 0x0000000000007918 */ /* 0x000fc00000000000 */
[----:B------:R-:W-:-:S00]  /*0910*/  NOP ;  /* 0x0000000000007918 */ /* 0x000fc00000000000 */
[----:B------:R-:W-:-:S00]  /*0920*/  NOP ;  /* 0x0000000000007918 */ /* 0x000fc00000000000 */
[----:B------:R-:W-:-:S00]  /*0930*/  NOP ;  /* 0x0000000000007918 */ /* 0x000fc00000000000 */
[----:B------:R-:W-:-:S00]  /*0940*/  NOP ;  /* 0x0000000000007918 */ /* 0x000fc00000000000 */
[----:B------:R-:W-:-:S00]  /*0950*/  NOP ;  /* 0x0000000000007918 */ /* 0x000fc00000000000 */
[----:B------:R-:W-:-:S00]  /*0960*/  NOP ;  /* 0x0000000000007918 */ /* 0x000fc00000000000 */
[----:B------:R-:W-:-:S00]  /*0970*/  NOP ;  /* 0x0000000000007918 */ /* 0x000fc00000000000 */
.L_x_4:


//--------------------- .nv.shared._Z11test_kerneliPdS_S_ --------------------------
	.section	.nv.shared._Z11test_kerneliPdS_S_,"aw",@nobits
	.sectionflags	@""
	.align	8
.nv.shared._Z11test_kerneliPdS_S_:
	.zero		33792


//--------------------- .nv.shared.reserved.0     --------------------------
	.section	.nv.shared.reserved.0,"aw",@nobits
	.weak		__nv_reservedSMEM_offset_0_alias
	.size		__nv_reservedSMEM_offset_0_alias, 0, 64
	.other		__nv_reservedSMEM_offset_0_alias,@"STO_CUDA_RESERVED_SHARED STV_DEFAULT"
__nv_reservedSMEM_offset_0_alias:
	.zero		0
	.zero		64


//--------------------- .nv.constant0._Z11test_kerneliPdS_S_ --------------------------
	.section	.nv.constant0._Z11test_kerneliPdS_S_,"a",@progbits
	.sectionflags	@""
	.align	4
.nv.constant0._Z11test_kerneliPdS_S_:
	.zero		928


//--------------------- SYMBOLS --------------------------

	.type		.nv.reservedSmem.offset0,@object
	.size		.nv.reservedSmem.offset0,0x4
	.type		.nv.reservedSmem.cap,@object
	.size		.nv.reservedSmem.cap,0x4
